//
// Generated by NVIDIA NVVM Compiler
//
// Compiler Build ID: CL-36424714
// Cuda compilation tools, release 13.0, V13.0.88
// Based on NVVM 20.0.0
//

.version 9.0
.target sm_100
.address_size 64

	// .globl	_Z10HelloWorldv
.extern .func  (.param .b32 func_retval0) vprintf
(
	.param .b64 vprintf_param_0,
	.param .b64 vprintf_param_1
)
;
.global .align 1 .b8 $str[5] = {107, 107, 101, 119};
.global .align 1 .b8 $str$1[21] = {72, 101, 108, 108, 111, 32, 119, 111, 114, 108, 100, 44, 32, 37, 100, 44, 32, 37, 100, 10};

.visible .entry _Z10HelloWorldv()
{
	.local .align 8 .b8 	__local_depot0[8];
	.reg .b64 	%SP;
	.reg .b64 	%SPL;
	.reg .b32 	%r<9>;
	.reg .b64 	%rd<7>;

	mov.u64 	%SPL, __local_depot0;
	cvta.local.u64 	%SP, %SPL;
	add.u64 	%rd1, %SP, 0;
	add.u64 	%rd2, %SPL, 0;
	mov.u64 	%rd3, $str;
	cvta.global.u64 	%rd4, %rd3;
	{ // callseq 0, 0
	.param .b64 param0;
	st.param.b64 	[param0], %rd4;
	.param .b64 param1;
	st.param.b64 	[param1], 0;
	.param .b32 retval0;
	call.uni (retval0), 
	vprintf, 
	(
	param0, 
	param1
	);
	ld.param.b32 	%r1, [retval0];
	} // callseq 0
	mov.u32 	%r3, %ctaid.x;
	mov.u32 	%r4, %tid.x;
	st.local.v2.u32 	[%rd2], {%r3, %r4};
	mov.u64 	%rd5, $str$1;
	cvta.global.u64 	%rd6, %rd5;
	{ // callseq 1, 0
	.param .b64 param0;
	st.param.b64 	[param0], %rd6;
	.param .b64 param1;
	st.param.b64 	[param1], %rd1;
	.param .b32 retval0;
	call.uni (retval0), 
	vprintf, 
	(
	param0, 
	param1
	);
	ld.param.b32 	%r5, [retval0];
	} // callseq 1
	{ // callseq 2, 0
	.param .b64 param0;
	st.param.b64 	[param0], %rd4;
	.param .b64 param1;
	st.param.b64 	[param1], 0;
	.param .b32 retval0;
	call.uni (retval0), 
	vprintf, 
	(
	param0, 
	param1
	);
	ld.param.b32 	%r7, [retval0];
	} // callseq 2
	ret;

}
	// .globl	_Z7sumRowsPfS_fi
.visible .entry _Z7sumRowsPfS_fi(
	.param .u64 .ptr .align 1 _Z7sumRowsPfS_fi_param_0,
	.param .u64 .ptr .align 1 _Z7sumRowsPfS_fi_param_1,
	.param .f32 _Z7sumRowsPfS_fi_param_2,
	.param .u32 _Z7sumRowsPfS_fi_param_3
)
{


	ret;

}


// ===== COMPILED SASS (sm_100) =====

	.target	sm_100

	.elftype	@"ET_EXEC"


//--------------------- .note.nv.tkinfo           --------------------------
	.section	.note.nv.tkinfo,"",@"SHT_NOTE"
	.sectionflags	@"SHF_NOTE_NV_TKINFO"
	.tkinfo
        /*0018*/ 	.word	0x00000002
        /*0030*/ 	.string	""
        /*0030*/ 	.string	"ptxas"
        /*0030*/ 	.string	"Cuda compilation tools, release 13.0, V13.0.88"
        /*0030*/ 	.string	"Build cuda_13.0.r13.0/compiler.36424714_0"
        /*0030*/ 	.string	"-arch sm_100 -m 64 "



//--------------------- .note.nv.cuinfo           --------------------------
	.section	.note.nv.cuinfo,"",@"SHT_NOTE"
	.sectionflags	@"SHF_NOTE_NV_CUINFO"
        /*0018*/ 	.short	0x0002
        /*001a*/ 	.short	0x0064
        /*001c*/ 	.short	0x0082
	.zero		2


//--------------------- .nv.info                  --------------------------
	.section	.nv.info,"",@"SHT_CUDA_INFO"
	.align	4


	//----- nvinfo : EIATTR_REGCOUNT
	.align		4
        /*0000*/ 	.byte	0x04, 0x2f
        /*0002*/ 	.short	(.L_3 - .L_2)
	.align		4
.L_2:
        /*0004*/ 	.word	index@(_Z10HelloWorldv)
        /*0008*/ 	.word	0x00000018


	//----- nvinfo : EIATTR_FRAME_SIZE
	.align		4
.L_3:
        /*000c*/ 	.byte	0x04, 0x11
        /*000e*/ 	.short	(.L_5 - .L_4)
	.align		4
.L_4:
        /*0010*/ 	.word	index@(_Z10HelloWorldv)
        /*0014*/ 	.word	0x00000008


	//----- nvinfo : EIATTR_REGCOUNT
	.align		4
.L_5:
        /*0018*/ 	.byte	0x04, 0x2f
        /*001a*/ 	.short	(.L_7 - .L_6)
	.align		4
.L_6:
        /*001c*/ 	.word	index@(_Z7sumRowsPfS_fi)
        /*0020*/ 	.word	0x00000004


	//----- nvinfo : EIATTR_FRAME_SIZE
	.align		4
.L_7:
        /*0024*/ 	.byte	0x04, 0x11
        /*0026*/ 	.short	(.L_9 - .L_8)
	.align		4
.L_8:
        /*0028*/ 	.word	index@(_Z7sumRowsPfS_fi)
        /*002c*/ 	.word	0x00000000


	//----- nvinfo : EIATTR_MIN_STACK_SIZE
	.align		4
.L_9:
        /*0030*/ 	.byte	0x04, 0x12
        /*0032*/ 	.short	(.L_11 - .L_10)
	.align		4
.L_10:
        /*0034*/ 	.word	index@(_Z7sumRowsPfS_fi)
        /*0038*/ 	.word	0x00000000


	//----- nvinfo : EIATTR_MIN_STACK_SIZE
	.align		4
.L_11:
        /*003c*/ 	.byte	0x04, 0x12
        /*003e*/ 	.short	(.L_13 - .L_12)
	.align		4
.L_12:
        /*0040*/ 	.word	index@(_Z10HelloWorldv)
        /*0044*/ 	.word	0x00000008
.L_13:


//--------------------- .nv.compat                --------------------------
	.section	.nv.compat,"",@"SHT_CUDA_COMPAT_INFO"
	.align	4
        /*0000*/ 	.byte	0x02, 0x09, 0x00, 0x00, 0x02, 0x02, 0x01, 0x00, 0x02, 0x05, 0x05, 0x00, 0x03, 0x07, 0x01, 0x01
        /*0010*/ 	.byte	0x02, 0x03, 0x00, 0x00, 0x02, 0x06, 0x01, 0x00, 0x04, 0x0b, 0x08, 0x00, 0x09, 0x00, 0x00, 0x00
        /*0020*/ 	.byte	0x00, 0x00, 0x00, 0x00


//--------------------- .nv.info._Z7sumRowsPfS_fi --------------------------
	.section	.nv.info._Z7sumRowsPfS_fi,"",@"SHT_CUDA_INFO"
	.sectionflags	@""
	.align	4


	//----- nvinfo : EIATTR_CUDA_API_VERSION
	.align		4
        /*0000*/ 	.byte	0x04, 0x37
        /*0002*/ 	.short	(.L_15 - .L_14)
.L_14:
        /*0004*/ 	.word	0x00000082


	//----- nvinfo : EIATTR_KPARAM_INFO
	.align		4
.L_15:
        /*0008*/ 	.byte	0x04, 0x17
        /*000a*/ 	.short	(.L_17 - .L_16)
.L_16:
        /*000c*/ 	.word	0x00000000
        /*0010*/ 	.short	0x0003
        /*0012*/ 	.short	0x0014
        /*0014*/ 	.byte	0x00, 0xf0, 0x11, 0x00


	//----- nvinfo : EIATTR_KPARAM_INFO
	.align		4
.L_17:
        /*0018*/ 	.byte	0x04, 0x17
        /*001a*/ 	.short	(.L_19 - .L_18)
.L_18:
        /*001c*/ 	.word	0x00000000
        /*0020*/ 	.short	0x0002
        /*0022*/ 	.short	0x0010
        /*0024*/ 	.byte	0x00, 0xf0, 0x11, 0x00


	//----- nvinfo : EIATTR_KPARAM_INFO
	.align		4
.L_19:
        /*0028*/ 	.byte	0x04, 0x17
        /*002a*/ 	.short	(.L_21 - .L_20)
.L_20:
        /*002c*/ 	.word	0x00000000
        /*0030*/ 	.short	0x0001
        /*0032*/ 	.short	0x0008
        /*0034*/ 	.byte	0x00, 0xf5, 0x21, 0x00


	//----- nvinfo : EIATTR_KPARAM_INFO
	.align		4
.L_21:
        /*0038*/ 	.byte	0x04, 0x17
        /*003a*/ 	.short	(.L_23 - .L_22)
.L_22:
        /*003c*/ 	.word	0x00000000
        /*0040*/ 	.short	0x0000
        /*0042*/ 	.short	0x0000
        /*0044*/ 	.byte	0x00, 0xf5, 0x21, 0x00


	//----- nvinfo : EIATTR_SPARSE_MMA_MASK
	.align		4
.L_23:
        /*0048*/ 	.byte	0x03, 0x50
        /*004a*/ 	.short	0x0000


	//----- nvinfo : EIATTR_MAXREG_COUNT
	.align		4
        /*004c*/ 	.byte	0x03, 0x1b
        /*004e*/ 	.short	0x00ff


	//----- nvinfo : EIATTR_MERCURY_ISA_VERSION
	.align		4
        /*0050*/ 	.byte	0x03, 0x5f
        /*0052*/ 	.short	0x0101


	//----- nvinfo : EIATTR_VRC_CTA_INIT_COUNT
	.align		4
        /*0054*/ 	.byte	0x02, 0x4a
	.zero		1
	.zero		1


	//----- nvinfo : EIATTR_EXIT_INSTR_OFFSETS
	.align		4
        /*0058*/ 	.byte	0x04, 0x1c
        /*005a*/ 	.short	(.L_25 - .L_24)


	//   ....[0]....
.L_24:
        /*005c*/ 	.word	0x00000010


	//----- nvinfo : EIATTR_CBANK_PARAM_SIZE
	.align		4
.L_25:
        /*0060*/ 	.byte	0x03, 0x19
        /*0062*/ 	.short	0x0018


	//----- nvinfo : EIATTR_PARAM_CBANK
	.align		4
        /*0064*/ 	.byte	0x04, 0x0a
        /*0066*/ 	.short	(.L_27 - .L_26)
	.align		4
.L_26:
        /*0068*/ 	.word	index@(.nv.constant0._Z7sumRowsPfS_fi)
        /*006c*/ 	.short	0x0380
        /*006e*/ 	.short	0x0018


	//----- nvinfo : EIATTR_SW_WAR
	.align		4
.L_27:
        /*0070*/ 	.byte	0x04, 0x36
        /*0072*/ 	.short	(.L_29 - .L_28)
.L_28:
        /*0074*/ 	.word	0x00000008
.L_29:


//--------------------- .nv.info._Z10HelloWorldv  --------------------------
	.section	.nv.info._Z10HelloWorldv,"",@"SHT_CUDA_INFO"
	.sectionflags	@""
	.align	4


	//----- nvinfo : EIATTR_CUDA_API_VERSION
	.align		4
        /*0000*/ 	.byte	0x04, 0x37
        /*0002*/ 	.short	(.L_31 - .L_30)
.L_30:
        /*0004*/ 	.word	0x00000082


	//----- nvinfo : EIATTR_SPARSE_MMA_MASK
	.align		4
.L_31:
        /*0008*/ 	.byte	0x03, 0x50
        /*000a*/ 	.short	0x0000


	//----- nvinfo : EIATTR_MAXREG_COUNT
	.align		4
        /*000c*/ 	.byte	0x03, 0x1b
        /*000e*/ 	.short	0x00ff


	//----- nvinfo : EIATTR_EXTERNS
	.align		4
        /*0010*/ 	.byte	0x04, 0x0f
        /*0012*/ 	.short	(.L_33 - .L_32)


	//   ....[0]....
	.align		4
.L_32:
        /*0014*/ 	.word	index@(vprintf)


	//----- nvinfo : EIATTR_MERCURY_ISA_VERSION
	.align		4
.L_33:
        /*0018*/ 	.byte	0x03, 0x5f
        /*001a*/ 	.short	0x0101


	//----- nvinfo : EIATTR_VRC_CTA_INIT_COUNT
	.align		4
        /*001c*/ 	.byte	0x02, 0x4a
	.zero		1
	.zero		1


	//----- nvinfo : EIATTR_SYSCALL_OFFSETS
	.align		4
        /*0020*/ 	.byte	0x04, 0x46
        /*0022*/ 	.short	(.L_35 - .L_34)


	//   ....[0]....
.L_34:
        /*0024*/ 	.word	0x000000d0


	//   ....[1]....
        /*0028*/ 	.word	0x00000180


	//   ....[2]....
        /*002c*/ 	.word	0x000001f0


	//----- nvinfo : EIATTR_EXIT_INSTR_OFFSETS
	.align		4
.L_35:
        /*0030*/ 	.byte	0x04, 0x1c
        /*0032*/ 	.short	(.L_37 - .L_36)


	//   ....[0]....
.L_36:
        /*0034*/ 	.word	0x00000200


	//----- nvinfo : EIATTR_SW_WAR
	.align		4
.L_37:
        /*0038*/ 	.byte	0x04, 0x36
        /*003a*/ 	.short	(.L_39 - .L_38)
.L_38:
        /*003c*/ 	.word	0x00000008
.L_39:


//--------------------- .nv.callgraph             --------------------------
	.section	.nv.callgraph,"",@"SHT_CUDA_CALLGRAPH"
	.align	4
	.sectionentsize	8
	.align		4
        /*0000*/ 	.word	0x00000000
	.align		4
        /*0004*/ 	.word	0xffffffff
	.align		4
        /*0008*/ 	.word	index@(_Z10HelloWorldv)
	.align		4
        /*000c*/ 	.word	index@(vprintf)
	.align		4
        /*0010*/ 	.word	0x00000000
	.align		4
        /*0014*/ 	.word	0xfffffffe
	.align		4
        /*0018*/ 	.word	0x00000000
	.align		4
        /*001c*/ 	.word	0xfffffffd
	.align		4
        /*0020*/ 	.word	0x00000000
	.align		4
        /*0024*/ 	.word	0xfffffffc


//--------------------- .nv.constant4             --------------------------
	.section	.nv.constant4,"a",@progbits
	.align	8
	.align		8
.nv.constant4:
        /*0000*/ 	.dword	$str
	.align		8
        /*0008*/ 	.dword	$str$1
	.align		8
        /*0010*/ 	.dword	vprintf


//--------------------- .text._Z7sumRowsPfS_fi    --------------------------
	.section	.text._Z7sumRowsPfS_fi,"ax",@progbits
	.align	128
        .global         _Z7sumRowsPfS_fi
        .type           _Z7sumRowsPfS_fi,@function
        .size           _Z7sumRowsPfS_fi,(.L_x_5 - _Z7sumRowsPfS_fi)
        .other          _Z7sumRowsPfS_fi,@"STO_CUDA_ENTRY STV_DEFAULT"
_Z7sumRowsPfS_fi:
.text._Z7sumRowsPfS_fi:
[----:B------:R-:W-:Y:S01]  /*0000*/  LDC R1, c[0x0][0x37c] ;  /* 0x0000df00ff017b82 */ /* 0x000fe20000000800 */
[----:B------:R-:W-:Y:S05]  /*0010*/  EXIT ;  /* 0x000000000000794d */ /* 0x000fea0003800000 */
.L_x_0:
[----:B------:R-:W-:-:S00]  /*0020*/  BRA `(.L_x_0) ;  /* 0xfffffffc00fc7947 */ /* 0x000fc0000383ffff */
[----:B------:R-:W-:-:S00]  /*0030*/  NOP ;  /* 0x0000000000007918 */ /* 0x000fc00000000000 */
        /* <DEDUP_REMOVED lines=12> */
.L_x_5:


//--------------------- .text._Z10HelloWorldv     --------------------------
	.section	.text._Z10HelloWorldv,"ax",@progbits
	.align	128
        .global         _Z10HelloWorldv
        .type           _Z10HelloWorldv,@function
        .size           _Z10HelloWorldv,(.L_x_6 - _Z10HelloWorldv)
        .other          _Z10HelloWorldv,@"STO_CUDA_ENTRY STV_DEFAULT"
_Z10HelloWorldv:
.text._Z10HelloWorldv:
[----:B------:R-:W0:Y:S01]  /*0000*/  LDC R1, c[0x0][0x37c] ;  /* 0x0000df00ff017b82 */ /* 0x000e220000000800 */
[----:B------:R-:W-:Y:S01]  /*0010*/  MOV R2, 0x10 ;  /* 0x0000001000027802 */ /* 0x000fe20000000f00 */
[----:B------:R-:W1:Y:S01]  /*0020*/  LDCU UR4, c[0x0][0x2f8] ;  /* 0x00005f00ff0477ac */ /* 0x000e620008000800 */
[----:B0-----:R-:W-:Y:S01]  /*0030*/  VIADD R1, R1, 0xfffffff8 ;  /* 0xfffffff801017836 */ /* 0x001fe20000000000 */
[----:B------:R-:W-:-:S04]  /*0040*/  CS2R R6, SRZ ;  /* 0x0000000000067805 */ /* 0x000fc8000001ff00 */
[----:B------:R0:W2:Y:S01]  /*0050*/  LDC.64 R8, c[0x4][R2] ;  /* 0x0100000002087b82 */ /* 0x0000a20000000a00 */
[----:B------:R-:W3:Y:S01]  /*0060*/  LDCU.64 UR6, c[0x4][URZ] ;  /* 0x01000000ff0677ac */ /* 0x000ee20008000a00 */
[----:B------:R-:W4:Y:S01]  /*0070*/  LDCU UR5, c[0x0][0x2fc] ;  /* 0x00005f80ff0577ac */ /* 0x000f220008000800 */
[----:B-1----:R-:W-:Y:S01]  /*0080*/  IADD3 R16, P0, PT, R1, UR4, RZ ;  /* 0x0000000401107c10 */ /* 0x002fe2000ff1e0ff */
[----:B---3--:R-:W-:Y:S02]  /*0090*/  IMAD.U32 R4, RZ, RZ, UR6 ;  /* 0x00000006ff047e24 */ /* 0x008fe4000f8e00ff */
[----:B------:R-:W-:Y:S01]  /*00a0*/  IMAD.U32 R5, RZ, RZ, UR7 ;  /* 0x00000007ff057e24 */ /* 0x000fe2000f8e00ff */
[----:B0---4-:R-:W-:-:S09]  /*00b0*/  IADD3.X R17, PT, PT, RZ, UR5, RZ, P0, !PT ;  /* 0x00000005ff117c10 */ /* 0x011fd200087fe4ff */
[----:B------:R-:W-:-:S07]  /*00c0*/  LEPC R20, `(.L_x_1) ;  /* 0x000000001014794e */ /* 0x000fce0000000000 */
[----:B--2---:R-:W-:Y:S05]  /*00d0*/  CALL.ABS.NOINC R8 ;  /* 0x0000000008007343 */ /* 0x004fea0003c00000 */
.L_x_1:
[----:B------:R-:W0:Y:S01]  /*00e0*/  S2R R8, SR_CTAID.X ;  /* 0x0000000000087919 */ /* 0x000e220000002500 */
[----:B------:R1:W2:Y:S01]  /*00f0*/  LDC.64 R10, c[0x4][R2] ;  /* 0x01000000020a7b82 */ /* 0x0002a20000000a00 */
[----:B------:R-:W3:Y:S01]  /*0100*/  LDCU.64 UR4, c[0x4][0x8] ;  /* 0x01000100ff0477ac */ /* 0x000ee20008000a00 */
[----:B------:R-:W-:Y:S01]  /*0110*/  MOV R6, R16 ;  /* 0x0000001000067202 */ /* 0x000fe20000000f00 */
[----:B------:R-:W0:Y:S01]  /*0120*/  S2R R9, SR_TID.X ;  /* 0x0000000000097919 */ /* 0x000e220000002100 */
[----:B------:R-:W-:Y:S02]  /*0130*/  IMAD.MOV.U32 R7, RZ, RZ, R17 ;  /* 0x000000ffff077224 */ /* 0x000fe400078e0011 */
[----:B---3--:R-:W-:Y:S02]  /*0140*/  IMAD.U32 R4, RZ, RZ, UR4 ;  /* 0x00000004ff047e24 */ /* 0x008fe4000f8e00ff */
[----:B------:R-:W-:Y:S01]  /*0150*/  IMAD.U32 R5, RZ, RZ, UR5 ;  /* 0x00000005ff057e24 */ /* 0x000fe2000f8e00ff */
[----:B0-----:R1:W-:Y:S06]  /*0160*/  STL.64 [R1], R8 ;  /* 0x0000000801007387 */ /* 0x0013ec0000100a00 */
[----:B------:R-:W-:-:S07]  /*0170*/  LEPC R20, `(.L_x_2) ;  /* 0x000000001014794e */ /* 0x000fce0000000000 */
[----:B-12---:R-:W-:Y:S05]  /*0180*/  CALL.ABS.NOINC R10 ;  /* 0x000000000a007343 */ /* 0x006fea0003c00000 */
.L_x_2:
[----:B------:R-:W0:Y:S01]  /*0190*/  LDC.64 R2, c[0x4][R2] ;  /* 0x0100000002027b82 */ /* 0x000e220000000a00 */
[----:B------:R-:W1:Y:S01]  /*01a0*/  LDCU.64 UR4, c[0x4][URZ] ;  /* 0x01000000ff0477ac */ /* 0x000e620008000a00 */
[----:B------:R-:W-:Y:S01]  /*01b0*/  CS2R R6, SRZ ;  /* 0x0000000000067805 */ /* 0x000fe2000001ff00 */
[----:B-1----:R-:W-:Y:S01]  /*01c0*/  IMAD.U32 R4, RZ, RZ, UR4 ;  /* 0x00000004ff047e24 */ /* 0x002fe2000f8e00ff */
[----:B------:R-:W-:-:S07]  /*01d0*/  MOV R5, UR5 ;  /* 0x0000000500057c02 */ /* 0x000fce0008000f00 */
[----:B------:R-:W-:-:S07]  /*01e0*/  LEPC R20, `(.L_x_3) ;  /* 0x000000001014794e */ /* 0x000fce0000000000 */
[----:B0-----:R-:W-:Y:S05]  /*01f0*/  CALL.ABS.NOINC R2 ;  /* 0x0000000002007343 */ /* 0x001fea0003c00000 */
.L_x_3:
[----:B------:R-:W-:Y:S05]  /*0200*/  EXIT ;  /* 0x000000000000794d */ /* 0x000fea0003800000 */
.L_x_4:
        /* <DEDUP_REMOVED lines=15> */
.L_x_6:


//--------------------- .nv.global.init           --------------------------
	.section	.nv.global.init,"aw",@progbits
.nv.global.init:
	.type		$str,@object
	.size		$str,($str$1 - $str)
$str:
        /*0000*/ 	.byte	0x6b, 0x6b, 0x65, 0x77, 0x00
	.type		$str$1,@object
	.size		$str$1,(.L_1 - $str$1)
$str$1:
        /*0005*/ 	.byte	0x48, 0x65, 0x6c, 0x6c, 0x6f, 0x20, 0x77, 0x6f, 0x72, 0x6c, 0x64, 0x2c, 0x20, 0x25, 0x64, 0x2c
        /*0015*/ 	.byte	0x20, 0x25, 0x64, 0x0a, 0x00
.L_1:


//--------------------- .nv.shared.reserved.0     --------------------------
	.section	.nv.shared.reserved.0,"aw",@nobits
	.weak		__nv_reservedSMEM_offset_0_alias
	.size		__nv_reservedSMEM_offset_0_alias, 0, 64
	.other		__nv_reservedSMEM_offset_0_alias,@"STO_CUDA_RESERVED_SHARED STV_DEFAULT"
__nv_reservedSMEM_offset_0_alias:
	.zero		0
	.zero		64


//--------------------- .nv.constant0._Z7sumRowsPfS_fi --------------------------
	.section	.nv.constant0._Z7sumRowsPfS_fi,"a",@progbits
	.sectionflags	@""
	.align	4
.nv.constant0._Z7sumRowsPfS_fi:
	.zero		920


//--------------------- .nv.constant0._Z10HelloWorldv --------------------------
	.section	.nv.constant0._Z10HelloWorldv,"a",@progbits
	.sectionflags	@""
	.align	4
.nv.constant0._Z10HelloWorldv:
	.zero		896


//--------------------- SYMBOLS --------------------------

	.type		.nv.reservedSmem.offset0,@object
	.size		.nv.reservedSmem.offset0,0x4
	.type		vprintf,@function
